//
// Generated by NVIDIA NVVM Compiler
//
// Compiler Build ID: CL-36424714
// Cuda compilation tools, release 13.0, V13.0.88
// Based on NVVM 20.0.0
//

.version 9.0
.target sm_100
.address_size 64

	// .globl	_Z6squarePiS_i

.visible .entry _Z6squarePiS_i(
	.param .u64 .ptr .align 1 _Z6squarePiS_i_param_0,
	.param .u64 .ptr .align 1 _Z6squarePiS_i_param_1,
	.param .u32 _Z6squarePiS_i_param_2
)
{
	.reg .pred 	%p<11>;
	.reg .b32 	%r<131>;
	.reg .b64 	%rd<56>;

	ld.param.u64 	%rd4, [_Z6squarePiS_i_param_0];
	ld.param.u32 	%r51, [_Z6squarePiS_i_param_2];
	cvta.to.global.u64 	%rd1, %rd4;
	setp.lt.s32 	%p1, %r51, 1;
	@%p1 bra 	$L__BB0_14;
	mov.u32 	%r53, %tid.x;
	mul.lo.s32 	%r1, %r51, %r53;
	add.s32 	%r2, %r51, -1;
	and.b32  	%r3, %r51, 7;
	and.b32  	%r4, %r51, 2147483640;
	neg.s32 	%r5, %r4;
	shl.b32 	%r6, %r51, 3;
	mul.lo.s32 	%r7, %r51, 5;
	mul.lo.s32 	%r8, %r51, 6;
	mov.b32 	%r113, 0;
	cvt.u64.u32 	%rd44, %r1;
$L__BB0_2:
	ld.param.u64 	%rd55, [_Z6squarePiS_i_param_1];
	setp.lt.u32 	%p2, %r2, 7;
	add.s32 	%r55, %r113, %r1;
	cvta.to.global.u64 	%rd5, %rd55;
	mul.wide.u32 	%rd6, %r55, 4;
	add.s64 	%rd2, %rd5, %rd6;
	ld.global.u32 	%r125, [%rd2];
	mov.b32 	%r128, 0;
	@%p2 bra 	$L__BB0_5;
	add.s32 	%r122, %r51, %r113;
	shl.b32 	%r56, %r51, 1;
	add.s32 	%r121, %r56, %r113;
	mad.lo.s32 	%r120, %r51, 3, %r113;
	shl.b32 	%r57, %r51, 2;
	add.s32 	%r119, %r57, %r113;
	add.s32 	%r118, %r7, %r113;
	add.s32 	%r117, %r8, %r113;
	mad.lo.s32 	%r116, %r51, 7, %r113;
	mov.u32 	%r114, %r1;
	mov.u32 	%r115, %r113;
	mov.u32 	%r123, %r5;
$L__BB0_4:
	.pragma "nounroll";
	mul.wide.u32 	%rd7, %r114, 4;
	add.s64 	%rd8, %rd1, %rd7;
	ld.global.u32 	%r58, [%rd8];
	mul.wide.u32 	%rd9, %r115, 4;
	add.s64 	%rd10, %rd1, %rd9;
	ld.global.u32 	%r59, [%rd10];
	mad.lo.s32 	%r60, %r59, %r58, %r125;
	st.global.u32 	[%rd2], %r60;
	ld.global.u32 	%r61, [%rd8+4];
	mul.wide.u32 	%rd11, %r122, 4;
	add.s64 	%rd12, %rd1, %rd11;
	ld.global.u32 	%r62, [%rd12];
	mad.lo.s32 	%r63, %r62, %r61, %r60;
	st.global.u32 	[%rd2], %r63;
	ld.global.u32 	%r64, [%rd8+8];
	mul.wide.u32 	%rd13, %r121, 4;
	add.s64 	%rd14, %rd1, %rd13;
	ld.global.u32 	%r65, [%rd14];
	mad.lo.s32 	%r66, %r65, %r64, %r63;
	st.global.u32 	[%rd2], %r66;
	ld.global.u32 	%r67, [%rd8+12];
	mul.wide.u32 	%rd15, %r120, 4;
	add.s64 	%rd16, %rd1, %rd15;
	ld.global.u32 	%r68, [%rd16];
	mad.lo.s32 	%r69, %r68, %r67, %r66;
	st.global.u32 	[%rd2], %r69;
	ld.global.u32 	%r70, [%rd8+16];
	mul.wide.u32 	%rd17, %r119, 4;
	add.s64 	%rd18, %rd1, %rd17;
	ld.global.u32 	%r71, [%rd18];
	mad.lo.s32 	%r72, %r71, %r70, %r69;
	st.global.u32 	[%rd2], %r72;
	ld.global.u32 	%r73, [%rd8+20];
	mul.wide.u32 	%rd19, %r118, 4;
	add.s64 	%rd20, %rd1, %rd19;
	ld.global.u32 	%r74, [%rd20];
	mad.lo.s32 	%r75, %r74, %r73, %r72;
	st.global.u32 	[%rd2], %r75;
	ld.global.u32 	%r76, [%rd8+24];
	mul.wide.u32 	%rd21, %r117, 4;
	add.s64 	%rd22, %rd1, %rd21;
	ld.global.u32 	%r77, [%rd22];
	mad.lo.s32 	%r78, %r77, %r76, %r75;
	st.global.u32 	[%rd2], %r78;
	ld.global.u32 	%r79, [%rd8+28];
	mul.wide.u32 	%rd23, %r116, 4;
	add.s64 	%rd24, %rd1, %rd23;
	ld.global.u32 	%r80, [%rd24];
	mad.lo.s32 	%r125, %r80, %r79, %r78;
	st.global.u32 	[%rd2], %r125;
	add.s32 	%r123, %r123, 8;
	add.s32 	%r122, %r122, %r6;
	add.s32 	%r121, %r121, %r6;
	add.s32 	%r120, %r120, %r6;
	add.s32 	%r119, %r119, %r6;
	add.s32 	%r118, %r118, %r6;
	add.s32 	%r117, %r117, %r6;
	add.s32 	%r116, %r116, %r6;
	add.s32 	%r115, %r115, %r6;
	add.s32 	%r114, %r114, 8;
	setp.ne.s32 	%p3, %r123, 0;
	mov.u32 	%r128, %r4;
	@%p3 bra 	$L__BB0_4;
$L__BB0_5:
	setp.eq.s32 	%p4, %r3, 0;
	@%p4 bra 	$L__BB0_13;
	add.s32 	%r81, %r3, -1;
	setp.lt.u32 	%p5, %r81, 3;
	@%p5 bra 	$L__BB0_8;
	add.s32 	%r82, %r128, %r1;
	mul.wide.u32 	%rd25, %r82, 4;
	add.s64 	%rd26, %rd1, %rd25;
	ld.global.u32 	%r83, [%rd26];
	mad.lo.s32 	%r84, %r128, %r51, %r113;
	mul.wide.u32 	%rd27, %r84, 4;
	add.s64 	%rd28, %rd1, %rd27;
	ld.global.u32 	%r85, [%rd28];
	mad.lo.s32 	%r86, %r85, %r83, %r125;
	st.global.u32 	[%rd2], %r86;
	cvt.u64.u32 	%rd30, %r128;
	add.s64 	%rd31, %rd30, %rd44;
	shl.b64 	%rd32, %rd31, 2;
	add.s64 	%rd33, %rd1, %rd32;
	ld.global.u32 	%r87, [%rd33+4];
	add.s32 	%r88, %r84, %r51;
	mul.wide.u32 	%rd34, %r88, 4;
	add.s64 	%rd35, %rd1, %rd34;
	ld.global.u32 	%r89, [%rd35];
	mad.lo.s32 	%r90, %r89, %r87, %r86;
	st.global.u32 	[%rd2], %r90;
	ld.global.u32 	%r91, [%rd33+8];
	add.s32 	%r92, %r88, %r51;
	mul.wide.u32 	%rd36, %r92, 4;
	add.s64 	%rd37, %rd1, %rd36;
	ld.global.u32 	%r93, [%rd37];
	mad.lo.s32 	%r94, %r93, %r91, %r90;
	st.global.u32 	[%rd2], %r94;
	ld.global.u32 	%r95, [%rd33+12];
	add.s32 	%r96, %r92, %r51;
	mul.wide.u32 	%rd38, %r96, 4;
	add.s64 	%rd39, %rd1, %rd38;
	ld.global.u32 	%r97, [%rd39];
	mad.lo.s32 	%r125, %r97, %r95, %r94;
	st.global.u32 	[%rd2], %r125;
	add.s32 	%r128, %r128, 4;
$L__BB0_8:
	and.b32  	%r98, %r51, 3;
	setp.eq.s32 	%p6, %r98, 0;
	@%p6 bra 	$L__BB0_13;
	setp.eq.s32 	%p7, %r98, 1;
	@%p7 bra 	$L__BB0_11;
	add.s32 	%r99, %r128, %r1;
	mul.wide.u32 	%rd40, %r99, 4;
	add.s64 	%rd41, %rd1, %rd40;
	ld.global.u32 	%r100, [%rd41];
	mad.lo.s32 	%r101, %r128, %r51, %r113;
	mul.wide.u32 	%rd42, %r101, 4;
	add.s64 	%rd43, %rd1, %rd42;
	ld.global.u32 	%r102, [%rd43];
	mad.lo.s32 	%r103, %r102, %r100, %r125;
	st.global.u32 	[%rd2], %r103;
	cvt.u64.u32 	%rd45, %r128;
	add.s64 	%rd46, %rd45, %rd44;
	shl.b64 	%rd47, %rd46, 2;
	add.s64 	%rd48, %rd1, %rd47;
	ld.global.u32 	%r104, [%rd48+4];
	add.s32 	%r105, %r101, %r51;
	mul.wide.u32 	%rd49, %r105, 4;
	add.s64 	%rd50, %rd1, %rd49;
	ld.global.u32 	%r106, [%rd50];
	mad.lo.s32 	%r125, %r106, %r104, %r103;
	st.global.u32 	[%rd2], %r125;
	add.s32 	%r128, %r128, 2;
$L__BB0_11:
	and.b32  	%r107, %r51, 1;
	setp.eq.b32 	%p8, %r107, 1;
	not.pred 	%p9, %p8;
	@%p9 bra 	$L__BB0_13;
	add.s32 	%r108, %r128, %r1;
	mul.wide.u32 	%rd51, %r108, 4;
	add.s64 	%rd52, %rd1, %rd51;
	ld.global.u32 	%r109, [%rd52];
	mad.lo.s32 	%r110, %r128, %r51, %r113;
	mul.wide.u32 	%rd53, %r110, 4;
	add.s64 	%rd54, %rd1, %rd53;
	ld.global.u32 	%r111, [%rd54];
	mad.lo.s32 	%r112, %r111, %r109, %r125;
	st.global.u32 	[%rd2], %r112;
$L__BB0_13:
	add.s32 	%r113, %r113, 1;
	setp.ne.s32 	%p10, %r113, %r51;
	@%p10 bra 	$L__BB0_2;
$L__BB0_14:
	ret;

}
	// .globl	_Z4initPiS_
.visible .entry _Z4initPiS_(
	.param .u64 .ptr .align 1 _Z4initPiS__param_0,
	.param .u64 .ptr .align 1 _Z4initPiS__param_1
)
{
	.reg .b32 	%r<4>;
	.reg .b64 	%rd<8>;

	ld.param.u64 	%rd1, [_Z4initPiS__param_0];
	ld.param.u64 	%rd2, [_Z4initPiS__param_1];
	cvta.to.global.u64 	%rd3, %rd1;
	cvta.to.global.u64 	%rd4, %rd2;
	mov.u32 	%r1, %tid.x;
	mul.wide.u32 	%rd5, %r1, 4;
	add.s64 	%rd6, %rd4, %rd5;
	mov.b32 	%r2, 0;
	st.global.u32 	[%rd6], %r2;
	add.s32 	%r3, %r1, 1;
	add.s64 	%rd7, %rd3, %rd5;
	st.global.u32 	[%rd7], %r3;
	ret;

}


// ===== COMPILED SASS (sm_100) =====

	.target	sm_100

	.elftype	@"ET_EXEC"


//--------------------- .note.nv.tkinfo           --------------------------
	.section	.note.nv.tkinfo,"",@"SHT_NOTE"
	.sectionflags	@"SHF_NOTE_NV_TKINFO"
	.tkinfo
        /*0018*/ 	.word	0x00000002
        /*0030*/ 	.string	""
        /*0030*/ 	.string	"ptxas"
        /*0030*/ 	.string	"Cuda compilation tools, release 13.0, V13.0.88"
        /*0030*/ 	.string	"Build cuda_13.0.r13.0/compiler.36424714_0"
        /*0030*/ 	.string	"-arch sm_100 -m 64 "



//--------------------- .note.nv.cuinfo           --------------------------
	.section	.note.nv.cuinfo,"",@"SHT_NOTE"
	.sectionflags	@"SHF_NOTE_NV_CUINFO"
        /*0018*/ 	.short	0x0002
        /*001a*/ 	.short	0x0064
        /*001c*/ 	.short	0x0082
	.zero		2


//--------------------- .nv.info                  --------------------------
	.section	.nv.info,"",@"SHT_CUDA_INFO"
	.align	4


	//----- nvinfo : EIATTR_REGCOUNT
	.align		4
        /*0000*/ 	.byte	0x04, 0x2f
        /*0002*/ 	.short	(.L_1 - .L_0)
	.align		4
.L_0:
        /*0004*/ 	.word	index@(_Z6squarePiS_i)
        /*0008*/ 	.word	0x00000020


	//----- nvinfo : EIATTR_FRAME_SIZE
	.align		4
.L_1:
        /*000c*/ 	.byte	0x04, 0x11
        /*000e*/ 	.short	(.L_3 - .L_2)
	.align		4
.L_2:
        /*0010*/ 	.word	index@(_Z6squarePiS_i)
        /*0014*/ 	.word	0x00000000


	//----- nvinfo : EIATTR_REGCOUNT
	.align		4
.L_3:
        /*0018*/ 	.byte	0x04, 0x2f
        /*001a*/ 	.short	(.L_5 - .L_4)
	.align		4
.L_4:
        /*001c*/ 	.word	index@(_Z4initPiS_)
        /*0020*/ 	.word	0x0000000a


	//----- nvinfo : EIATTR_FRAME_SIZE
	.align		4
.L_5:
        /*0024*/ 	.byte	0x04, 0x11
        /*0026*/ 	.short	(.L_7 - .L_6)
	.align		4
.L_6:
        /*0028*/ 	.word	index@(_Z4initPiS_)
        /*002c*/ 	.word	0x00000000


	//----- nvinfo : EIATTR_MIN_STACK_SIZE
	.align		4
.L_7:
        /*0030*/ 	.byte	0x04, 0x12
        /*0032*/ 	.short	(.L_9 - .L_8)
	.align		4
.L_8:
        /*0034*/ 	.word	index@(_Z4initPiS_)
        /*0038*/ 	.word	0x00000000


	//----- nvinfo : EIATTR_MIN_STACK_SIZE
	.align		4
.L_9:
        /*003c*/ 	.byte	0x04, 0x12
        /*003e*/ 	.short	(.L_11 - .L_10)
	.align		4
.L_10:
        /*0040*/ 	.word	index@(_Z6squarePiS_i)
        /*0044*/ 	.word	0x00000000
.L_11:


//--------------------- .nv.compat                --------------------------
	.section	.nv.compat,"",@"SHT_CUDA_COMPAT_INFO"
	.align	4
        /*0000*/ 	.byte	0x02, 0x09, 0x00, 0x00, 0x02, 0x02, 0x01, 0x00, 0x02, 0x05, 0x05, 0x00, 0x03, 0x07, 0x01, 0x01
        /*0010*/ 	.byte	0x02, 0x03, 0x00, 0x00, 0x02, 0x06, 0x01, 0x00, 0x04, 0x0b, 0x08, 0x00, 0x09, 0x00, 0x00, 0x00
        /*0020*/ 	.byte	0x00, 0x00, 0x00, 0x00


//--------------------- .nv.info._Z4initPiS_      --------------------------
	.section	.nv.info._Z4initPiS_,"",@"SHT_CUDA_INFO"
	.sectionflags	@""
	.align	4


	//----- nvinfo : EIATTR_CUDA_API_VERSION
	.align		4
        /*0000*/ 	.byte	0x04, 0x37
        /*0002*/ 	.short	(.L_13 - .L_12)
.L_12:
        /*0004*/ 	.word	0x00000082


	//----- nvinfo : EIATTR_KPARAM_INFO
	.align		4
.L_13:
        /*0008*/ 	.byte	0x04, 0x17
        /*000a*/ 	.short	(.L_15 - .L_14)
.L_14:
        /*000c*/ 	.word	0x00000000
        /*0010*/ 	.short	0x0001
        /*0012*/ 	.short	0x0008
        /*0014*/ 	.byte	0x00, 0xf5, 0x21, 0x00


	//----- nvinfo : EIATTR_KPARAM_INFO
	.align		4
.L_15:
        /*0018*/ 	.byte	0x04, 0x17
        /*001a*/ 	.short	(.L_17 - .L_16)
.L_16:
        /*001c*/ 	.word	0x00000000
        /*0020*/ 	.short	0x0000
        /*0022*/ 	.short	0x0000
        /*0024*/ 	.byte	0x00, 0xf5, 0x21, 0x00


	//----- nvinfo : EIATTR_SPARSE_MMA_MASK
	.align		4
.L_17:
        /*0028*/ 	.byte	0x03, 0x50
        /*002a*/ 	.short	0x0000


	//----- nvinfo : EIATTR_MAXREG_COUNT
	.align		4
        /*002c*/ 	.byte	0x03, 0x1b
        /*002e*/ 	.short	0x00ff


	//----- nvinfo : EIATTR_MERCURY_ISA_VERSION
	.align		4
        /*0030*/ 	.byte	0x03, 0x5f
        /*0032*/ 	.short	0x0101


	//----- nvinfo : EIATTR_VRC_CTA_INIT_COUNT
	.align		4
        /*0034*/ 	.byte	0x02, 0x4a
	.zero		1
	.zero		1


	//----- nvinfo : EIATTR_EXIT_INSTR_OFFSETS
	.align		4
        /*0038*/ 	.byte	0x04, 0x1c
        /*003a*/ 	.short	(.L_19 - .L_18)


	//   ....[0]....
.L_18:
        /*003c*/ 	.word	0x000000a0


	//----- nvinfo : EIATTR_CBANK_PARAM_SIZE
	.align		4
.L_19:
        /*0040*/ 	.byte	0x03, 0x19
        /*0042*/ 	.short	0x0010


	//----- nvinfo : EIATTR_PARAM_CBANK
	.align		4
        /*0044*/ 	.byte	0x04, 0x0a
        /*0046*/ 	.short	(.L_21 - .L_20)
	.align		4
.L_20:
        /*0048*/ 	.word	index@(.nv.constant0._Z4initPiS_)
        /*004c*/ 	.short	0x0380
        /*004e*/ 	.short	0x0010


	//----- nvinfo : EIATTR_SW_WAR
	.align		4
.L_21:
        /*0050*/ 	.byte	0x04, 0x36
        /*0052*/ 	.short	(.L_23 - .L_22)
.L_22:
        /*0054*/ 	.word	0x00000008
.L_23:


//--------------------- .nv.info._Z6squarePiS_i   --------------------------
	.section	.nv.info._Z6squarePiS_i,"",@"SHT_CUDA_INFO"
	.sectionflags	@""
	.align	4


	//----- nvinfo : EIATTR_CUDA_API_VERSION
	.align		4
        /*0000*/ 	.byte	0x04, 0x37
        /*0002*/ 	.short	(.L_25 - .L_24)
.L_24:
        /*0004*/ 	.word	0x00000082


	//----- nvinfo : EIATTR_KPARAM_INFO
	.align		4
.L_25:
        /*0008*/ 	.byte	0x04, 0x17
        /*000a*/ 	.short	(.L_27 - .L_26)
.L_26:
        /*000c*/ 	.word	0x00000000
        /*0010*/ 	.short	0x0002
        /*0012*/ 	.short	0x0010
        /*0014*/ 	.byte	0x00, 0xf0, 0x11, 0x00


	//----- nvinfo : EIATTR_KPARAM_INFO
	.align		4
.L_27:
        /*0018*/ 	.byte	0x04, 0x17
        /*001a*/ 	.short	(.L_29 - .L_28)
.L_28:
        /*001c*/ 	.word	0x00000000
        /*0020*/ 	.short	0x0001
        /*0022*/ 	.short	0x0008
        /*0024*/ 	.byte	0x00, 0xf5, 0x21, 0x00


	//----- nvinfo : EIATTR_KPARAM_INFO
	.align		4
.L_29:
        /*0028*/ 	.byte	0x04, 0x17
        /*002a*/ 	.short	(.L_31 - .L_30)
.L_30:
        /*002c*/ 	.word	0x00000000
        /*0030*/ 	.short	0x0000
        /*0032*/ 	.short	0x0000
        /*0034*/ 	.byte	0x00, 0xf5, 0x21, 0x00


	//----- nvinfo : EIATTR_SPARSE_MMA_MASK
	.align		4
.L_31:
        /*0038*/ 	.byte	0x03, 0x50
        /*003a*/ 	.short	0x0000


	//----- nvinfo : EIATTR_MAXREG_COUNT
	.align		4
        /*003c*/ 	.byte	0x03, 0x1b
        /*003e*/ 	.short	0x00ff


	//----- nvinfo : EIATTR_MERCURY_ISA_VERSION
	.align		4
        /*0040*/ 	.byte	0x03, 0x5f
        /*0042*/ 	.short	0x0101


	//----- nvinfo : EIATTR_VRC_CTA_INIT_COUNT
	.align		4
        /*0044*/ 	.byte	0x02, 0x4a
	.zero		1
	.zero		1


	//----- nvinfo : EIATTR_EXIT_INSTR_OFFSETS
	.align		4
        /*0048*/ 	.byte	0x04, 0x1c
        /*004a*/ 	.short	(.L_33 - .L_32)


	//   ....[0]....
.L_32:
        /*004c*/ 	.word	0x00000030


	//   ....[1]....
        /*0050*/ 	.word	0x00000a60


	//----- nvinfo : EIATTR_CBANK_PARAM_SIZE
	.align		4
.L_33:
        /*0054*/ 	.byte	0x03, 0x19
        /*0056*/ 	.short	0x0014


	//----- nvinfo : EIATTR_PARAM_CBANK
	.align		4
        /*0058*/ 	.byte	0x04, 0x0a
        /*005a*/ 	.short	(.L_35 - .L_34)
	.align		4
.L_34:
        /*005c*/ 	.word	index@(.nv.constant0._Z6squarePiS_i)
        /*0060*/ 	.short	0x0380
        /*0062*/ 	.short	0x0014


	//----- nvinfo : EIATTR_SW_WAR
	.align		4
.L_35:
        /*0064*/ 	.byte	0x04, 0x36
        /*0066*/ 	.short	(.L_37 - .L_36)
.L_36:
        /*0068*/ 	.word	0x00000008
.L_37:


//--------------------- .nv.callgraph             --------------------------
	.section	.nv.callgraph,"",@"SHT_CUDA_CALLGRAPH"
	.align	4
	.sectionentsize	8
	.align		4
        /*0000*/ 	.word	0x00000000
	.align		4
        /*0004*/ 	.word	0xffffffff
	.align		4
        /*0008*/ 	.word	0x00000000
	.align		4
        /*000c*/ 	.word	0xfffffffe
	.align		4
        /*0010*/ 	.word	0x00000000
	.align		4
        /*0014*/ 	.word	0xfffffffd
	.align		4
        /*0018*/ 	.word	0x00000000
	.align		4
        /*001c*/ 	.word	0xfffffffc


//--------------------- .text._Z4initPiS_         --------------------------
	.section	.text._Z4initPiS_,"ax",@progbits
	.align	128
        .global         _Z4initPiS_
        .type           _Z4initPiS_,@function
        .size           _Z4initPiS_,(.L_x_8 - _Z4initPiS_)
        .other          _Z4initPiS_,@"STO_CUDA_ENTRY STV_DEFAULT"
_Z4initPiS_:
.text._Z4initPiS_:
[----:B------:R-:W-:Y:S01]  /*0000*/  LDC R1, c[0x0][0x37c] ;  /* 0x0000df00ff017b82 */ /* 0x000fe20000000800 */
[----:B------:R-:W0:Y:S07]  /*0010*/  S2R R7, SR_TID.X ;  /* 0x0000000000077919 */ /* 0x000e2e0000002100 */
[----:B------:R-:W0:Y:S01]  /*0020*/  LDC.64 R2, c[0x0][0x388] ;  /* 0x0000e200ff027b82 */ /* 0x000e220000000a00 */
[----:B------:R-:W1:Y:S07]  /*0030*/  LDCU.64 UR4, c[0x0][0x358] ;  /* 0x00006b00ff0477ac */ /* 0x000e6e0008000a00 */
[----:B------:R-:W2:Y:S01]  /*0040*/  LDC.64 R4, c[0x0][0x380] ;  /* 0x0000e000ff047b82 */ /* 0x000ea20000000a00 */
[----:B0-----:R-:W-:-:S04]  /*0050*/  IMAD.WIDE.U32 R2, R7, 0x4, R2 ;  /* 0x0000000407027825 */ /* 0x001fc800078e0002 */
[C---:B--2---:R-:W-:Y:S01]  /*0060*/  IMAD.WIDE.U32 R4, R7.reuse, 0x4, R4 ;  /* 0x0000000407047825 */ /* 0x044fe200078e0004 */
[----:B------:R-:W-:Y:S01]  /*0070*/  IADD3 R7, PT, PT, R7, 0x1, RZ ;  /* 0x0000000107077810 */ /* 0x000fe20007ffe0ff */
[----:B-1----:R-:W-:Y:S04]  /*0080*/  STG.E desc[UR4][R2.64], RZ ;  /* 0x000000ff02007986 */ /* 0x002fe8000c101904 */
[----:B------:R-:W-:Y:S01]  /*0090*/  STG.E desc[UR4][R4.64], R7 ;  /* 0x0000000704007986 */ /* 0x000fe2000c101904 */
[----:B------:R-:W-:Y:S05]  /*00a0*/  EXIT ;  /* 0x000000000000794d */ /* 0x000fea0003800000 */
.L_x_0:
[----:B------:R-:W-:-:S00]  /*00b0*/  BRA `(.L_x_0) ;  /* 0xfffffffc00fc7947 */ /* 0x000fc0000383ffff */
[----:B------:R-:W-:-:S00]  /*00c0*/  NOP ;  /* 0x0000000000007918 */ /* 0x000fc00000000000 */
        /* <DEDUP_REMOVED lines=11> */
.L_x_8:


//--------------------- .text._Z6squarePiS_i      --------------------------
	.section	.text._Z6squarePiS_i,"ax",@progbits
	.align	128
        .global         _Z6squarePiS_i
        .type           _Z6squarePiS_i,@function
        .size           _Z6squarePiS_i,(.L_x_9 - _Z6squarePiS_i)
        .other          _Z6squarePiS_i,@"STO_CUDA_ENTRY STV_DEFAULT"
_Z6squarePiS_i:
.text._Z6squarePiS_i:
[----:B------:R-:W-:Y:S08]  /*0000*/  LDC R1, c[0x0][0x37c] ;  /* 0x0000df00ff017b82 */ /* 0x000ff00000000800 */
[----:B------:R-:W0:Y:S02]  /*0010*/  LDC R4, c[0x0][0x390] ;  /* 0x0000e400ff047b82 */ /* 0x000e240000000800 */
[----:B0-----:R-:W-:-:S13]  /*0020*/  ISETP.GE.AND P0, PT, R4, 0x1, PT ;  /* 0x000000010400780c */ /* 0x001fda0003f06270 */
[----:B------:R-:W-:Y:S05]  /*0030*/  @!P0 EXIT ;  /* 0x000000000000894d */ /* 0x000fea0003800000 */
[----:B------:R-:W0:Y:S01]  /*0040*/  S2R R3, SR_TID.X ;  /* 0x0000000000037919 */ /* 0x000e220000002100 */
[C---:B------:R-:W-:Y:S01]  /*0050*/  LOP3.LUT R2, R4.reuse, 0x7ffffff8, RZ, 0xc0, !PT ;  /* 0x7ffffff804027812 */ /* 0x040fe200078ec0ff */
[----:B------:R-:W-:Y:S01]  /*0060*/  HFMA2 R6, -RZ, RZ, 0, 0 ;  /* 0x00000000ff067431 */ /* 0x000fe200000001ff */
[----:B------:R-:W-:Y:S01]  /*0070*/  IADD3 R0, PT, PT, R4, -0x1, RZ ;  /* 0xffffffff04007810 */ /* 0x000fe20007ffe0ff */
[----:B------:R-:W1:Y:S01]  /*0080*/  LDCU.64 UR6, c[0x0][0x358] ;  /* 0x00006b00ff0677ac */ /* 0x000e620008000a00 */
[----:B------:R-:W-:Y:S01]  /*0090*/  IADD3 R5, PT, PT, -R2, RZ, RZ ;  /* 0x000000ff02057210 */ /* 0x000fe20007ffe1ff */
[----:B0-----:R-:W-:Y:S01]  /*00a0*/  IMAD R3, R3, R4, RZ ;  /* 0x0000000403037224 */ /* 0x001fe200078e02ff */
[----:B-1----:R-:W-:-:S07]  /*00b0*/  LOP3.LUT R4, R4, 0x7, RZ, 0xc0, !PT ;  /* 0x0000000704047812 */ /* 0x002fce00078ec0ff */
.L_x_6:
[----:B-1234-:R-:W0:Y:S01]  /*00c0*/  LDC.64 R12, c[0x0][0x388] ;  /* 0x0000e200ff0c7b82 */ /* 0x01ee220000000a00 */
[----:B------:R-:W-:Y:S02]  /*00d0*/  ISETP.GE.U32.AND P0, PT, R0, 0x7, PT ;  /* 0x000000070000780c */ /* 0x000fe40003f06070 */
[----:B------:R-:W-:Y:S02]  /*00e0*/  IADD3 R7, PT, PT, R3, R6, RZ ;  /* 0x0000000603077210 */ /* 0x000fe40007ffe0ff */
[----:B------:R-:W-:-:S03]  /*00f0*/  MOV R14, RZ ;  /* 0x000000ff000e7202 */ /* 0x000fc60000000f00 */
[----:B0-----:R-:W-:-:S05]  /*0100*/  IMAD.WIDE.U32 R12, R7, 0x4, R12 ;  /* 0x00000004070c7825 */ /* 0x001fca00078e000c */
[----:B-----5:R0:W5:Y:S01]  /*0110*/  LDG.E R19, desc[UR6][R12.64] ;  /* 0x000000060c137981 */ /* 0x020162000c1e1900 */
[----:B------:R-:W-:Y:S05]  /*0120*/  @!P0 BRA `(.L_x_1) ;  /* 0x0000000400088947 */ /* 0x000fea0003800000 */
[----:B------:R-:W1:Y:S01]  /*0130*/  LDC R9, c[0x0][0x390] ;  /* 0x0000e400ff097b82 */ /* 0x000e620000000800 */
[----:B------:R-:W-:Y:S02]  /*0140*/  MOV R10, R3 ;  /* 0x00000003000a7202 */ /* 0x000fe40000000f00 */
[-C--:B------:R-:W-:Y:S02]  /*0150*/  MOV R11, R6.reuse ;  /* 0x00000006000b7202 */ /* 0x080fe40000000f00 */
[----:B------:R-:W-:Y:S02]  /*0160*/  MOV R7, R5 ;  /* 0x0000000500077202 */ /* 0x000fe40000000f00 */
[----:B-1----:R-:W-:Y:S01]  /*0170*/  IADD3 R8, PT, PT, R6, R9, RZ ;  /* 0x0000000906087210 */ /* 0x002fe20007ffe0ff */
[C-C-:B------:R-:W-:Y:S01]  /*0180*/  IMAD R25, R9.reuse, 0x3, R6.reuse ;  /* 0x0000000309197824 */ /* 0x140fe200078e0206 */
[C---:B------:R-:W-:Y:S01]  /*0190*/  LEA R24, R9.reuse, R6, 0x1 ;  /* 0x0000000609187211 */ /* 0x040fe200078e08ff */
[----:B------:R-:W-:-:S02]  /*01a0*/  IMAD R26, R9, 0x4, R6 ;  /* 0x00000004091a7824 */ /* 0x000fc400078e0206 */
[C-C-:B------:R-:W-:Y:S02]  /*01b0*/  IMAD R27, R9.reuse, 0x5, R6.reuse ;  /* 0x00000005091b7824 */ /* 0x140fe400078e0206 */
[C-C-:B------:R-:W-:Y:S02]  /*01c0*/  IMAD R28, R9.reuse, 0x6, R6.reuse ;  /* 0x00000006091c7824 */ /* 0x140fe400078e0206 */
[----:B------:R-:W-:-:S07]  /*01d0*/  IMAD R29, R9, 0x7, R6 ;  /* 0x00000007091d7824 */ /* 0x000fce00078e0206 */
.L_x_2:
[----:B-1----:R-:W1:Y:S02]  /*01e0*/  LDC.64 R16, c[0x0][0x380] ;  /* 0x0000e000ff107b82 */ /* 0x002e640000000a00 */
[----:B-1----:R-:W-:-:S04]  /*01f0*/  IMAD.WIDE.U32 R22, R11, 0x4, R16 ;  /* 0x000000040b167825 */ /* 0x002fc800078e0010 */
[----:B------:R-:W-:Y:S02]  /*0200*/  IMAD.WIDE.U32 R14, R10, 0x4, R16 ;  /* 0x000000040a0e7825 */ /* 0x000fe400078e0010 */
[----:B------:R-:W2:Y:S04]  /*0210*/  LDG.E R22, desc[UR6][R22.64] ;  /* 0x0000000616167981 */ /* 0x000ea8000c1e1900 */
[----:B------:R-:W2:Y:S02]  /*0220*/  LDG.E R18, desc[UR6][R14.64] ;  /* 0x000000060e127981 */ /* 0x000ea4000c1e1900 */
[----:B--2--5:R-:W-:Y:S02]  /*0230*/  IMAD R21, R18, R22, R19 ;  /* 0x0000001612157224 */ /* 0x024fe400078e0213 */
[----:B------:R-:W-:-:S03]  /*0240*/  IMAD.WIDE.U32 R18, R8, 0x4, R16 ;  /* 0x0000000408127825 */ /* 0x000fc600078e0010 */
[----:B------:R1:W-:Y:S04]  /*0250*/  STG.E desc[UR6][R12.64], R21 ;  /* 0x000000150c007986 */ /* 0x0003e8000c101906 */
[----:B------:R-:W2:Y:S04]  /*0260*/  LDG.E R18, desc[UR6][R18.64] ;  /* 0x0000000612127981 */ /* 0x000ea8000c1e1900 */
[----:B------:R-:W2:Y:S02]  /*0270*/  LDG.E R20, desc[UR6][R14.64+0x4] ;  /* 0x000004060e147981 */ /* 0x000ea4000c1e1900 */
[----:B--2---:R-:W-:-:S02]  /*0280*/  IMAD R19, R20, R18, R21 ;  /* 0x0000001214137224 */ /* 0x004fc400078e0215 */
[----:B-1----:R-:W-:-:S03]  /*0290*/  IMAD.WIDE.U32 R20, R24, 0x4, R16 ;  /* 0x0000000418147825 */ /* 0x002fc600078e0010 */
[----:B------:R1:W-:Y:S04]  /*02a0*/  STG.E desc[UR6][R12.64], R19 ;  /* 0x000000130c007986 */ /* 0x0003e8000c101906 */
[----:B------:R-:W2:Y:S04]  /*02b0*/  LDG.E R20, desc[UR6][R20.64] ;  /* 0x0000000614147981 */ /* 0x000ea8000c1e1900 */
[----:B------:R-:W2:Y:S02]  /*02c0*/  LDG.E R22, desc[UR6][R14.64+0x8] ;  /* 0x000008060e167981 */ /* 0x000ea4000c1e1900 */
[----:B--2---:R-:W-:-:S02]  /*02d0*/  IMAD R20, R22, R20, R19 ;  /* 0x0000001416147224 */ /* 0x004fc400078e0213 */
[----:B------:R-:W-:-:S03]  /*02e0*/  IMAD.WIDE.U32 R22, R25, 0x4, R16 ;  /* 0x0000000419167825 */ /* 0x000fc600078e0010 */
[----:B------:R2:W-:Y:S04]  /*02f0*/  STG.E desc[UR6][R12.64], R20 ;  /* 0x000000140c007986 */ /* 0x0005e8000c101906 */
[----:B------:R-:W3:Y:S04]  /*0300*/  LDG.E R23, desc[UR6][R22.64] ;  /* 0x0000000616177981 */ /* 0x000ee8000c1e1900 */
[----:B------:R-:W3:Y:S02]  /*0310*/  LDG.E R18, desc[UR6][R14.64+0xc] ;  /* 0x00000c060e127981 */ /* 0x000ee4000c1e1900 */
[----:B---3--:R-:W-:-:S02]  /*0320*/  IMAD R23, R18, R23, R20 ;  /* 0x0000001712177224 */ /* 0x008fc400078e0214 */
[----:B-1----:R-:W-:-:S03]  /*0330*/  IMAD.WIDE.U32 R18, R26, 0x4, R16 ;  /* 0x000000041a127825 */ /* 0x002fc600078e0010 */
[----:B------:R1:W-:Y:S04]  /*0340*/  STG.E desc[UR6][R12.64], R23 ;  /* 0x000000170c007986 */ /* 0x0003e8000c101906 */
[----:B------:R-:W3:Y:S04]  /*0350*/  LDG.E R18, desc[UR6][R18.64] ;  /* 0x0000000612127981 */ /* 0x000ee8000c1e1900 */
[----:B------:R-:W3:Y:S02]  /*0360*/  LDG.E R21, desc[UR6][R14.64+0x10] ;  /* 0x000010060e157981 */ /* 0x000ee4000c1e1900 */
[----:B---3--:R-:W-:-:S02]  /*0370*/  IMAD R19, R21, R18, R23 ;  /* 0x0000001215137224 */ /* 0x008fc400078e0217 */
[----:B--2---:R-:W-:-:S03]  /*0380*/  IMAD.WIDE.U32 R20, R27, 0x4, R16 ;  /* 0x000000041b147825 */ /* 0x004fc600078e0010 */
[----:B------:R2:W-:Y:S04]  /*0390*/  STG.E desc[UR6][R12.64], R19 ;  /* 0x000000130c007986 */ /* 0x0005e8000c101906 */
[----:B------:R-:W3:Y:S04]  /*03a0*/  LDG.E R20, desc[UR6][R20.64] ;  /* 0x0000000614147981 */ /* 0x000ee8000c1e1900 */
[----:B------:R-:W3:Y:S02]  /*03b0*/  LDG.E R22, desc[UR6][R14.64+0x14] ;  /* 0x000014060e167981 */ /* 0x000ee4000c1e1900 */
[----:B---3--:R-:W-:-:S02]  /*03c0*/  IMAD R21, R22, R20, R19 ;  /* 0x0000001416157224 */ /* 0x008fc400078e0213 */
[----:B-1----:R-:W-:-:S03]  /*03d0*/  IMAD.WIDE.U32 R22, R28, 0x4, R16 ;  /* 0x000000041c167825 */ /* 0x002fc600078e0010 */
[----:B------:R1:W-:Y:S04]  /*03e0*/  STG.E desc[UR6][R12.64], R21 ;  /* 0x000000150c007986 */ /* 0x0003e8000c101906 */
[----:B------:R-:W3:Y:S04]  /*03f0*/  LDG.E R22, desc[UR6][R22.64] ;  /* 0x0000000616167981 */ /* 0x000ee8000c1e1900 */
[----:B------:R-:W3:Y:S01]  /*0400*/  LDG.E R18, desc[UR6][R14.64+0x18] ;  /* 0x000018060e127981 */ /* 0x000ee2000c1e1900 */
[----:B------:R-:W-:Y:S01]  /*0410*/  IMAD.WIDE.U32 R16, R29, 0x4, R16 ;  /* 0x000000041d107825 */ /* 0x000fe200078e0010 */
[----:B------:R-:W-:-:S03]  /*0420*/  IADD3 R7, PT, PT, R7, 0x8, RZ ;  /* 0x0000000807077810 */ /* 0x000fc60007ffe0ff */
[----:B---3--:R-:W-:-:S05]  /*0430*/  IMAD R18, R18, R22, R21 ;  /* 0x0000001612127224 */ /* 0x008fca00078e0215 */
[----:B------:R1:W-:Y:S04]  /*0440*/  STG.E desc[UR6][R12.64], R18 ;  /* 0x000000120c007986 */ /* 0x0003e8000c101906 */
[----:B--2---:R-:W2:Y:S04]  /*0450*/  LDG.E R19, desc[UR6][R14.64+0x1c] ;  /* 0x00001c060e137981 */ /* 0x004ea8000c1e1900 */
[----:B------:R-:W2:Y:S01]  /*0460*/  LDG.E R16, desc[UR6][R16.64] ;  /* 0x0000000610107981 */ /* 0x000ea2000c1e1900 */
[----:B------:R-:W-:Y:S01]  /*0470*/  ISETP.NE.AND P0, PT, R7, RZ, PT ;  /* 0x000000ff0700720c */ /* 0x000fe20003f05270 */
[C---:B------:R-:W-:Y:S01]  /*0480*/  IMAD R27, R9.reuse, 0x8, R27 ;  /* 0x00000008091b7824 */ /* 0x040fe200078e021b */
[----:B------:R-:W-:-:S02]  /*0490*/  LEA R11, R9, R11, 0x3 ;  /* 0x0000000b090b7211 */ /* 0x000fc400078e18ff */
[----:B------:R-:W-:Y:S02]  /*04a0*/  IADD3 R10, PT, PT, R10, 0x8, RZ ;  /* 0x000000080a0a7810 */ /* 0x000fe40007ffe0ff */
[C---:B------:R-:W-:Y:S02]  /*04b0*/  LEA R8, R9.reuse, R8, 0x3 ;  /* 0x0000000809087211 */ /* 0x040fe400078e18ff */
[C---:B------:R-:W-:Y:S02]  /*04c0*/  LEA R24, R9.reuse, R24, 0x3 ;  /* 0x0000001809187211 */ /* 0x040fe400078e18ff */
[C---:B------:R-:W-:Y:S02]  /*04d0*/  LEA R25, R9.reuse, R25, 0x3 ;  /* 0x0000001909197211 */ /* 0x040fe400078e18ff */
[C---:B------:R-:W-:Y:S02]  /*04e0*/  LEA R26, R9.reuse, R26, 0x3 ;  /* 0x0000001a091a7211 */ /* 0x040fe400078e18ff */
[----:B------:R-:W-:-:S02]  /*04f0*/  LEA R28, R9, R28, 0x3 ;  /* 0x0000001c091c7211 */ /* 0x000fc400078e18ff */
[----:B------:R-:W-:Y:S01]  /*0500*/  LEA R29, R9, R29, 0x3 ;  /* 0x0000001d091d7211 */ /* 0x000fe200078e18ff */
[----:B--2---:R-:W-:-:S05]  /*0510*/  IMAD R19, R19, R16, R18 ;  /* 0x0000001013137224 */ /* 0x004fca00078e0212 */
[----:B------:R1:W-:Y:S01]  /*0520*/  STG.E desc[UR6][R12.64], R19 ;  /* 0x000000130c007986 */ /* 0x0003e2000c101906 */
[----:B------:R-:W-:Y:S05]  /*0530*/  @P0 BRA `(.L_x_2) ;  /* 0xfffffffc00280947 */ /* 0x000fea000383ffff */
[----:B------:R-:W-:-:S07]  /*0540*/  MOV R14, R2 ;  /* 0x00000002000e7202 */ /* 0x000fce0000000f00 */
.L_x_1:
[----:B------:R-:W-:-:S13]  /*0550*/  ISETP.NE.AND P0, PT, R4, RZ, PT ;  /* 0x000000ff0400720c */ /* 0x000fda0003f05270 */
[----:B------:R-:W-:Y:S05]  /*0560*/  @!P0 BRA `(.L_x_3) ;  /* 0x00000004002c8947 */ /* 0x000fea0003800000 */
[----:B------:R-:W2:Y:S01]  /*0570*/  LDCU UR10, c[0x0][0x390] ;  /* 0x00007200ff0a77ac */ /* 0x000ea20008000800 */
[----:B------:R-:W-:-:S04]  /*0580*/  IADD3 R7, PT, PT, R4, -0x1, RZ ;  /* 0xffffffff04077810 */ /* 0x000fc80007ffe0ff */
[----:B------:R-:W-:Y:S01]  /*0590*/  ISETP.GE.U32.AND P0, PT, R7, 0x3, PT ;  /* 0x000000030700780c */ /* 0x000fe20003f06070 */
[----:B--2---:R-:W-:-:S12]  /*05a0*/  ULOP3.LUT UP0, UR4, UR10, 0x3, URZ, 0xc0, !UPT ;  /* 0x000000030a047892 */ /* 0x004fd8000f80c0ff */
[----:B------:R-:W-:Y:S05]  /*05b0*/  @!P0 BRA `(.L_x_4) ;  /* 0x0000000000888947 */ /* 0x000fea0003800000 */
[----:B------:R-:W2:Y:S01]  /*05c0*/  LDC R7, c[0x0][0x390] ;  /* 0x0000e400ff077b82 */ /* 0x000ea20000000800 */
[----:B-1----:R-:W-:Y:S01]  /*05d0*/  IADD3 R21, PT, PT, R3, R14, RZ ;  /* 0x0000000e03157210 */ /* 0x002fe20007ffe0ff */
[----:B------:R-:W1:Y:S06]  /*05e0*/  LDCU.64 UR8, c[0x0][0x380] ;  /* 0x00007000ff0877ac */ /* 0x000e6c0008000a00 */
[----:B------:R-:W3:Y:S01]  /*05f0*/  LDC.64 R8, c[0x0][0x380] ;  /* 0x0000e000ff087b82 */ /* 0x000ee20000000a00 */
[----:B--2---:R-:W-:Y:S02]  /*0600*/  IMAD R11, R14, R7, R6 ;  /* 0x000000070e0b7224 */ /* 0x004fe400078e0206 */
[----:B---3--:R-:W-:-:S04]  /*0610*/  IMAD.WIDE.U32 R20, R21, 0x4, R8 ;  /* 0x0000000415147825 */ /* 0x008fc800078e0008 */
[----:B------:R-:W-:Y:S02]  /*0620*/  IMAD.WIDE.U32 R16, R11, 0x4, R8 ;  /* 0x000000040b107825 */ /* 0x000fe400078e0008 */
[----:B------:R-:W2:Y:S04]  /*0630*/  LDG.E R20, desc[UR6][R20.64] ;  /* 0x0000000614147981 */ /* 0x000ea8000c1e1900 */
[----:B------:R-:W2:Y:S01]  /*0640*/  LDG.E R16, desc[UR6][R16.64] ;  /* 0x0000000610107981 */ /* 0x000ea2000c1e1900 */
[----:B------:R-:W-:Y:S02]  /*0650*/  IADD3 R15, P0, PT, R3, R14, RZ ;  /* 0x0000000e030f7210 */ /* 0x000fe40007f1e0ff */
[----:B------:R-:W-:Y:S02]  /*0660*/  IADD3 R22, PT, PT, R11, R7, RZ ;  /* 0x000000070b167210 */ /* 0x000fe40007ffe0ff */
[----:B------:R-:W-:-:S02]  /*0670*/  IADD3.X R18, PT, PT, RZ, RZ, RZ, P0, !PT ;  /* 0x000000ffff127210 */ /* 0x000fc400007fe4ff */
[----:B-1----:R-:W-:-:S04]  /*0680*/  LEA R10, P0, R15, UR8, 0x2 ;  /* 0x000000080f0a7c11 */ /* 0x002fc8000f8010ff */
[----:B------:R-:W-:Y:S01]  /*0690*/  LEA.HI.X R11, R15, UR9, R18, 0x2, P0 ;  /* 0x000000090f0b7c11 */ /* 0x000fe200080f1412 */
[----:B--2--5:R-:W-:Y:S02]  /*06a0*/  IMAD R15, R20, R16, R19 ;  /* 0x00000010140f7224 */ /* 0x024fe400078e0213 */
[----:B------:R-:W-:-:S03]  /*06b0*/  IMAD.WIDE.U32 R18, R22, 0x4, R8 ;  /* 0x0000000416127825 */ /* 0x000fc600078e0008 */
[----:B------:R2:W-:Y:S04]  /*06c0*/  STG.E desc[UR6][R12.64], R15 ;  /* 0x0000000f0c007986 */ /* 0x0005e8000c101906 */
[----:B------:R-:W3:Y:S04]  /*06d0*/  LDG.E R18, desc[UR6][R18.64] ;  /* 0x0000000612127981 */ /* 0x000ee8000c1e1900 */
[----:B------:R-:W3:Y:S01]  /*06e0*/  LDG.E R16, desc[UR6][R10.64+0x4] ;  /* 0x000004060a107981 */ /* 0x000ee2000c1e1900 */
[----:B------:R-:W-:Y:S02]  /*06f0*/  IMAD.IADD R22, R22, 0x1, R7 ;  /* 0x0000000116167824 */ /* 0x000fe400078e0207 */
[----:B---3--:R-:W-:-:S02]  /*0700*/  IMAD R21, R16, R18, R15 ;  /* 0x0000001210157224 */ /* 0x008fc400078e020f */
[----:B------:R-:W-:-:S03]  /*0710*/  IMAD.WIDE.U32 R16, R22, 0x4, R8 ;  /* 0x0000000416107825 */ /* 0x000fc600078e0008 */
[----:B------:R2:W-:Y:S04]  /*0720*/  STG.E desc[UR6][R12.64], R21 ;  /* 0x000000150c007986 */ /* 0x0005e8000c101906 */
[----:B------:R-:W3:Y:S04]  /*0730*/  LDG.E R16, desc[UR6][R16.64] ;  /* 0x0000000610107981 */ /* 0x000ee8000c1e1900 */
[----:B------:R-:W3:Y:S01]  /*0740*/  LDG.E R20, desc[UR6][R10.64+0x8] ;  /* 0x000008060a147981 */ /* 0x000ee2000c1e1900 */
[----:B------:R-:W-:-:S05]  /*0750*/  IADD3 R23, PT, PT, R22, R7, RZ ;  /* 0x0000000716177210 */ /* 0x000fca0007ffe0ff */
[----:B------:R-:W-:-:S04]  /*0760*/  IMAD.WIDE.U32 R8, R23, 0x4, R8 ;  /* 0x0000000417087825 */ /* 0x000fc800078e0008 */
[----:B---3--:R-:W-:-:S05]  /*0770*/  IMAD R7, R20, R16, R21 ;  /* 0x0000001014077224 */ /* 0x008fca00078e0215 */
[----:B------:R2:W-:Y:S04]  /*0780*/  STG.E desc[UR6][R12.64], R7 ;  /* 0x000000070c007986 */ /* 0x0005e8000c101906 */
[----:B------:R-:W3:Y:S04]  /*0790*/  LDG.E R18, desc[UR6][R10.64+0xc] ;  /* 0x00000c060a127981 */ /* 0x000ee8000c1e1900 */
[----:B------:R-:W3:Y:S01]  /*07a0*/  LDG.E R8, desc[UR6][R8.64] ;  /* 0x0000000608087981 */ /* 0x000ee2000c1e1900 */
[----:B------:R-:W-:Y:S01]  /*07b0*/  IADD3 R14, PT, PT, R14, 0x4, RZ ;  /* 0x000000040e0e7810 */ /* 0x000fe20007ffe0ff */
[----:B---3--:R-:W-:-:S05]  /*07c0*/  IMAD R19, R18, R8, R7 ;  /* 0x0000000812137224 */ /* 0x008fca00078e0207 */
[----:B------:R2:W-:Y:S02]  /*07d0*/  STG.E desc[UR6][R12.64], R19 ;  /* 0x000000130c007986 */ /* 0x0005e4000c101906 */
.L_x_4:
[----:B------:R-:W-:Y:S05]  /*07e0*/  BRA.U !UP0, `(.L_x_3) ;  /* 0x00000001088c7547 */ /* 0x000fea000b800000 */
[----:B------:R-:W-:Y:S02]  /*07f0*/  UISETP.NE.AND UP0, UPT, UR4, 0x1, UPT ;  /* 0x000000010400788c */ /* 0x000fe4000bf05270 */
[----:B------:R-:W-:-:S04]  /*0800*/  ULOP3.LUT UR5, UR10, 0x1, URZ, 0xc0, !UPT ;  /* 0x000000010a057892 */ /* 0x000fc8000f8ec0ff */
[----:B------:R-:W-:-:S03]  /*0810*/  UISETP.NE.U32.AND UP1, UPT, UR5, 0x1, UPT ;  /* 0x000000010500788c */ /* 0x000fc6000bf25070 */
[----:B------:R-:W-:Y:S08]  /*0820*/  BRA.U !UP0, `(.L_x_5) ;  /* 0x0000000108547547 */ /* 0x000ff0000b800000 */
[----:B------:R-:W3:Y:S01]  /*0830*/  LDC.64 R8, c[0x0][0x380] ;  /* 0x0000e000ff087b82 */ /* 0x000ee20000000a00 */
[----:B------:R-:W-:Y:S01]  /*0840*/  IADD3 R17, PT, PT, R3, R14, RZ ;  /* 0x0000000e03117210 */ /* 0x000fe20007ffe0ff */
[----:B--2---:R-:W-:Y:S01]  /*0850*/  IMAD R7, R14, UR10, R6 ;  /* 0x0000000a0e077c24 */ /* 0x004fe2000f8e0206 */
[----:B------:R-:W2:Y:S03]  /*0860*/  LDCU.64 UR4, c[0x0][0x380] ;  /* 0x00007000ff0477ac */ /* 0x000ea60008000a00 */
[----:B---3--:R-:W-:-:S04]  /*0870*/  IMAD.WIDE.U32 R16, R17, 0x4, R8 ;  /* 0x0000000411107825 */ /* 0x008fc800078e0008 */
[----:B-1----:R-:W-:Y:S02]  /*0880*/  IMAD.WIDE.U32 R20, R7, 0x4, R8 ;  /* 0x0000000407147825 */ /* 0x002fe400078e0008 */
[----:B------:R-:W3:Y:S04]  /*0890*/  LDG.E R16, desc[UR6][R16.64] ;  /* 0x0000000610107981 */ /* 0x000ee8000c1e1900 */
[----:B------:R-:W3:Y:S01]  /*08a0*/  LDG.E R20, desc[UR6][R20.64] ;  /* 0x0000000614147981 */ /* 0x000ee2000c1e1900 */
[----:B------:R-:W-:Y:S02]  /*08b0*/  IADD3 R11, P0, PT, R3, R14, RZ ;  /* 0x0000000e030b7210 */ /* 0x000fe40007f1e0ff */
[----:B------:R-:W-:Y:S02]  /*08c0*/  IADD3 R15, PT, PT, R7, UR10, RZ ;  /* 0x0000000a070f7c10 */ /* 0x000fe4000fffe0ff */
[----:B------:R-:W-:-:S02]  /*08d0*/  IADD3.X R18, PT, PT, RZ, RZ, RZ, P0, !PT ;  /* 0x000000ffff127210 */ /* 0x000fc400007fe4ff */
[----:B--2---:R-:W-:Y:S01]  /*08e0*/  LEA R10, P0, R11, UR4, 0x2 ;  /* 0x000000040b0a7c11 */ /* 0x004fe2000f8010ff */
[----:B------:R-:W-:-:S03]  /*08f0*/  IMAD.WIDE.U32 R8, R15, 0x4, R8 ;  /* 0x000000040f087825 */ /* 0x000fc600078e0008 */
[----:B------:R-:W-:Y:S01]  /*0900*/  LEA.HI.X R11, R11, UR5, R18, 0x2, P0 ;  /* 0x000000050b0b7c11 */ /* 0x000fe200080f1412 */
[----:B---3-5:R-:W-:-:S05]  /*0910*/  IMAD R7, R16, R20, R19 ;  /* 0x0000001410077224 */ /* 0x028fca00078e0213 */
[----:B------:R3:W-:Y:S04]  /*0920*/  STG.E desc[UR6][R12.64], R7 ;  /* 0x000000070c007986 */ /* 0x0007e8000c101906 */
[----:B------:R-:W2:Y:S04]  /*0930*/  LDG.E R8, desc[UR6][R8.64] ;  /* 0x0000000608087981 */ /* 0x000ea8000c1e1900 */
[----:B------:R-:W2:Y:S01]  /*0940*/  LDG.E R10, desc[UR6][R10.64+0x4] ;  /* 0x000004060a0a7981 */ /* 0x000ea2000c1e1900 */
[----:B------:R-:W-:Y:S01]  /*0950*/  IADD3 R14, PT, PT, R14, 0x2, RZ ;  /* 0x000000020e0e7810 */ /* 0x000fe20007ffe0ff */
[----:B--2---:R-:W-:-:S05]  /*0960*/  IMAD R19, R10, R8, R7 ;  /* 0x000000080a137224 */ /* 0x004fca00078e0207 */
[----:B------:R3:W-:Y:S02]  /*0970*/  STG.E desc[UR6][R12.64], R19 ;  /* 0x000000130c007986 */ /* 0x0007e4000c101906 */
.L_x_5:
[----:B------:R-:W-:Y:S05]  /*0980*/  BRA.U UP1, `(.L_x_3) ;  /* 0x0000000101247547 */ /* 0x000fea000b800000 */
[----:B------:R-:W4:Y:S01]  /*0990*/  LDC.64 R10, c[0x0][0x380] ;  /* 0x0000e000ff0a7b82 */ /* 0x000f220000000a00 */
[----:B------:R-:W-:Y:S01]  /*09a0*/  IADD3 R9, PT, PT, R3, R14, RZ ;  /* 0x0000000e03097210 */ /* 0x000fe20007ffe0ff */
[----:B--23--:R-:W-:-:S04]  /*09b0*/  IMAD R7, R14, UR10, R6 ;  /* 0x0000000a0e077c24 */ /* 0x00cfc8000f8e0206 */
[----:B----4-:R-:W-:-:S04]  /*09c0*/  IMAD.WIDE.U32 R8, R9, 0x4, R10 ;  /* 0x0000000409087825 */ /* 0x010fc800078e000a */
[----:B------:R-:W-:Y:S02]  /*09d0*/  IMAD.WIDE.U32 R10, R7, 0x4, R10 ;  /* 0x00000004070a7825 */ /* 0x000fe400078e000a */
[----:B------:R-:W1:Y:S04]  /*09e0*/  LDG.E R8, desc[UR6][R8.64] ;  /* 0x0000000608087981 */ /* 0x000e68000c1e1900 */
[----:B------:R-:W1:Y:S02]  /*09f0*/  LDG.E R10, desc[UR6][R10.64] ;  /* 0x000000060a0a7981 */ /* 0x000e64000c1e1900 */
[----:B-1---5:R-:W-:-:S05]  /*0a00*/  IMAD R19, R8, R10, R19 ;  /* 0x0000000a08137224 */ /* 0x022fca00078e0213 */
[----:B------:R4:W-:Y:S02]  /*0a10*/  STG.E desc[UR6][R12.64], R19 ;  /* 0x000000130c007986 */ /* 0x0009e4000c101906 */
.L_x_3:
[----:B------:R-:W0:Y:S01]  /*0a20*/  LDCU UR4, c[0x0][0x390] ;  /* 0x00007200ff0477ac */ /* 0x000e220008000800 */
[----:B------:R-:W-:-:S04]  /*0a30*/  IADD3 R6, PT, PT, R6, 0x1, RZ ;  /* 0x0000000106067810 */ /* 0x000fc80007ffe0ff */
[----:B0-----:R-:W-:-:S13]  /*0a40*/  ISETP.NE.AND P0, PT, R6, UR4, PT ;  /* 0x0000000406007c0c */ /* 0x001fda000bf05270 */
[----:B------:R-:W-:Y:S05]  /*0a50*/  @P0 BRA `(.L_x_6) ;  /* 0xfffffff400980947 */ /* 0x000fea000383ffff */
[----:B------:R-:W-:Y:S05]  /*0a60*/  EXIT ;  /* 0x000000000000794d */ /* 0x000fea0003800000 */
.L_x_7:
        /* <DEDUP_REMOVED lines=9> */
.L_x_9:


//--------------------- .nv.shared.reserved.0     --------------------------
	.section	.nv.shared.reserved.0,"aw",@nobits
	.weak		__nv_reservedSMEM_offset_0_alias
	.size		__nv_reservedSMEM_offset_0_alias, 0, 64
	.other		__nv_reservedSMEM_offset_0_alias,@"STO_CUDA_RESERVED_SHARED STV_DEFAULT"
__nv_reservedSMEM_offset_0_alias:
	.zero		0
	.zero		64


//--------------------- .nv.constant0._Z4initPiS_ --------------------------
	.section	.nv.constant0._Z4initPiS_,"a",@progbits
	.sectionflags	@""
	.align	4
.nv.constant0._Z4initPiS_:
	.zero		912


//--------------------- .nv.constant0._Z6squarePiS_i --------------------------
	.section	.nv.constant0._Z6squarePiS_i,"a",@progbits
	.sectionflags	@""
	.align	4
.nv.constant0._Z6squarePiS_i:
	.zero		916


//--------------------- SYMBOLS --------------------------

	.type		.nv.reservedSmem.offset0,@object
	.size		.nv.reservedSmem.offset0,0x4
